	.headerflags	@"EF_CUDA_TEXMODE_UNIFIED EF_CUDA_64BIT_ADDRESS EF_CUDA_ACCELERATORS EF_CUDA_SM90 EF_CUDA_VIRTUAL_SM(EF_CUDA_SM90)"
	.elftype	@"ET_EXEC"


//--------------------- .nv.info                  --------------------------
	.section	.nv.info,"",@"SHT_CUDA_INFO"
	.align	4


	//----- nvinfo : EIATTR_REGCOUNT
	.align		4
        /*0000*/ 	.byte	0x04, 0x2f
        /*0002*/ 	.short	(.L_1 - .L_0)
	.align		4
.L_0:
        /*0004*/ 	.word	index@(triton_red_fused_mv_7)
        /*0008*/ 	.word	0x00000020


	//----- nvinfo : EIATTR_MIN_STACK_SIZE
	.align		4
.L_1:
        /*000c*/ 	.byte	0x04, 0x12
        /*000e*/ 	.short	(.L_3 - .L_2)
	.align		4
.L_2:
        /*0010*/ 	.word	index@(triton_red_fused_mv_7)
        /*0014*/ 	.word	0x00000000


	//----- nvinfo : EIATTR_FRAME_SIZE
	.align		4
.L_3:
        /*0018*/ 	.byte	0x04, 0x11
        /*001a*/ 	.short	(.L_5 - .L_4)
	.align		4
.L_4:
        /*001c*/ 	.word	index@(triton_red_fused_mv_7)
        /*0020*/ 	.word	0x00000000


	//----- nvinfo : EIATTR_MIN_STACK_SIZE
	.align		4
.L_5:
        /*0024*/ 	.byte	0x04, 0x12
        /*0026*/ 	.short	(.L_7 - .L_6)
	.align		4
.L_6:
        /*0028*/ 	.word	index@(triton_red_fused_mv_7)
        /*002c*/ 	.word	0x00000000
.L_7:


//--------------------- .nv.info.triton_red_fused_mv_7 --------------------------
	.section	.nv.info.triton_red_fused_mv_7,"",@"SHT_CUDA_INFO"
	.sectionflags	@""
	.align	4


	//----- nvinfo : EIATTR_CUDA_API_VERSION
	.align		4
        /*0000*/ 	.byte	0x04, 0x37
        /*0002*/ 	.short	(.L_9 - .L_8)
.L_8:
        /*0004*/ 	.word	0x0000007c


	//----- nvinfo : EIATTR_KPARAM_INFO
	.align		4
.L_9:
        /*0008*/ 	.byte	0x04, 0x17
        /*000a*/ 	.short	(.L_11 - .L_10)
.L_10:
        /*000c*/ 	.word	0x00000000
        /*0010*/ 	.short	0x0004
        /*0012*/ 	.short	0x001c
        /*0014*/ 	.byte	0x00, 0xf0, 0x11, 0x00


	//----- nvinfo : EIATTR_KPARAM_INFO
	.align		4
.L_11:
        /*0018*/ 	.byte	0x04, 0x17
        /*001a*/ 	.short	(.L_13 - .L_12)
.L_12:
        /*001c*/ 	.word	0x00000000
        /*0020*/ 	.short	0x0003
        /*0022*/ 	.short	0x0018
        /*0024*/ 	.byte	0x00, 0xf0, 0x11, 0x00


	//----- nvinfo : EIATTR_KPARAM_INFO
	.align		4
.L_13:
        /*0028*/ 	.byte	0x04, 0x17
        /*002a*/ 	.short	(.L_15 - .L_14)
.L_14:
        /*002c*/ 	.word	0x00000000
        /*0030*/ 	.short	0x0002
        /*0032*/ 	.short	0x0010
        /*0034*/ 	.byte	0x00, 0xf4, 0x21, 0x00


	//----- nvinfo : EIATTR_KPARAM_INFO
	.align		4
.L_15:
        /*0038*/ 	.byte	0x04, 0x17
        /*003a*/ 	.short	(.L_17 - .L_16)
.L_16:
        /*003c*/ 	.word	0x00000000
        /*0040*/ 	.short	0x0001
        /*0042*/ 	.short	0x0008
        /*0044*/ 	.byte	0x00, 0xf4, 0x21, 0x00


	//----- nvinfo : EIATTR_KPARAM_INFO
	.align		4
.L_17:
        /*0048*/ 	.byte	0x04, 0x17
        /*004a*/ 	.short	(.L_19 - .L_18)
.L_18:
        /*004c*/ 	.word	0x00000000
        /*0050*/ 	.short	0x0000
        /*0052*/ 	.short	0x0000
        /*0054*/ 	.byte	0x00, 0xf4, 0x21, 0x00


	//----- nvinfo : EIATTR_SPARSE_MMA_MASK
	.align		4
.L_19:
        /*0058*/ 	.byte	0x03, 0x50
        /*005a*/ 	.short	0x0000


	//----- nvinfo : EIATTR_MAXREG_COUNT
	.align		4
        /*005c*/ 	.byte	0x03, 0x1b
        /*005e*/ 	.short	0x00ff


	//----- nvinfo : EIATTR_COOP_GROUP_MASK_REGIDS
	.align		4
        /*0060*/ 	.byte	0x04, 0x29
        /*0062*/ 	.short	(.L_21 - .L_20)


	//   ....[0]....
.L_20:
        /*0064*/ 	.word	0xffffffff


	//----- nvinfo : EIATTR_COOP_GROUP_INSTR_OFFSETS
	.align		4
.L_21:
        /*0068*/ 	.byte	0x04, 0x28
        /*006a*/ 	.short	(.L_23 - .L_22)


	//   ....[0]....
.L_22:
        /*006c*/ 	.word	0x00001290


	//----- nvinfo : EIATTR_EXIT_INSTR_OFFSETS
	.align		4
.L_23:
        /*0070*/ 	.byte	0x04, 0x1c
        /*0072*/ 	.short	(.L_25 - .L_24)


	//   ....[0]....
.L_24:
        /*0074*/ 	.word	0x000012f0


	//   ....[1]....
        /*0078*/ 	.word	0x00001370


	//----- nvinfo : EIATTR_REQNTID
	.align		4
.L_25:
        /*007c*/ 	.byte	0x04, 0x10
        /*007e*/ 	.short	(.L_27 - .L_26)
.L_26:
        /*0080*/ 	.word	0x00000080
        /*0084*/ 	.word	0x00000001
        /*0088*/ 	.word	0x00000001


	//----- nvinfo : EIATTR_CBANK_PARAM_SIZE
	.align		4
.L_27:
        /*008c*/ 	.byte	0x03, 0x19
        /*008e*/ 	.short	0x0020


	//----- nvinfo : EIATTR_PARAM_CBANK
	.align		4
        /*0090*/ 	.byte	0x04, 0x0a
        /*0092*/ 	.short	(.L_29 - .L_28)
	.align		4
.L_28:
        /*0094*/ 	.word	index@(.nv.constant0.triton_red_fused_mv_7)
        /*0098*/ 	.short	0x0210
        /*009a*/ 	.short	0x0020


	//----- nvinfo : EIATTR_SW_WAR
	.align		4
.L_29:
        /*009c*/ 	.byte	0x04, 0x36
        /*009e*/ 	.short	(.L_31 - .L_30)
.L_30:
        /*00a0*/ 	.word	0x00000008
.L_31:


//--------------------- .nv.callgraph             --------------------------
	.section	.nv.callgraph,"",@"SHT_CUDA_CALLGRAPH"
	.align	4
	.sectionentsize	8
	.align		4
        /*0000*/ 	.word	0x00000000
	.align		4
        /*0004*/ 	.word	0xffffffff
	.align		4
        /*0008*/ 	.word	0x00000000
	.align		4
        /*000c*/ 	.word	0xfffffffe
	.align		4
        /*0010*/ 	.word	0x00000000
	.align		4
        /*0014*/ 	.word	0xfffffffd
	.align		4
        /*0018*/ 	.word	0x00000000
	.align		4
        /*001c*/ 	.word	0xfffffffc


//--------------------- .text.triton_red_fused_mv_7 --------------------------
	.section	.text.triton_red_fused_mv_7,"ax",@progbits
	.sectionflags	@"SHF_BARRIERS=1"
	.align	128
        .global         triton_red_fused_mv_7
        .type           triton_red_fused_mv_7,@function
        .size           triton_red_fused_mv_7,(.L_x_1 - triton_red_fused_mv_7)
        .other          triton_red_fused_mv_7,@"STO_CUDA_ENTRY STV_DEFAULT"
triton_red_fused_mv_7:
.text.triton_red_fused_mv_7:
[----:B------:R-:W0:Y:S02]  /*0000*/  LDC R1, c[0x0][0x28] ;  /* 0x00000a00ff017b82 */ /* 0x000e240000000800 */
[----:B------:R-:W1:Y:S01]  /*0010*/  S2R R0, SR_CTAID.X ;  /* 0x0000000000007919 */ /* 0x000e620000002500 */
[----:B------:R-:W2:Y:S01]  /*0020*/  LDC.64 R22, c[0x0][0x210] ;  /* 0x00008400ff167b82 */ /* 0x000ea20000000a00 */
[----:B------:R-:W-:Y:S01]  /*0030*/  ULDC.64 UR6, c[0x0][0x208] ;  /* 0x0000820000067ab9 */ /* 0x000fe20000000a00 */
[----:B------:R-:W3:Y:S01]  /*0040*/  S2R R17, SR_TID.X ;  /* 0x0000000000117919 */ /* 0x000ee20000002100 */
[----:B-1----:R-:W-:Y:S02]  /*0050*/  SHF.L.U32 R10, R0, 0x6, RZ ;  /* 0x00000006000a7819 */ /* 0x002fe400000006ff */
[----:B------:R-:W-:Y:S02]  /*0060*/  SHF.R.S32.HI R8, RZ, 0x19, R0 ;  /* 0x00000019ff087819 */ /* 0x000fe40000011400 */
[----:B---3--:R-:W-:Y:S02]  /*0070*/  SHF.L.U32 R16, R17, 0x2, RZ ;  /* 0x0000000211107819 */ /* 0x008fe400000006ff */
[----:B------:R-:W-:-:S02]  /*0080*/  SGXT R8, R8, 0x1 ;  /* 0x000000010808781a */ /* 0x000fc40000000200 */
[----:B------:R-:W-:Y:S02]  /*0090*/  LOP3.LUT R3, R10, 0x3c, R16, 0xf8, !PT ;  /* 0x0000003c0a037812 */ /* 0x000fe400078ef810 */
[----:B------:R-:W-:Y:S02]  /*00a0*/  SHF.R.U32.HI R2, RZ, 0x4, R17 ;  /* 0x00000004ff027819 */ /* 0x000fe40000011611 */
[----:B------:R-:W-:Y:S02]  /*00b0*/  LEA.HI R0, R8, R3, RZ, 0xc ;  /* 0x0000000308007211 */ /* 0x000fe400078f60ff */
[----:B------:R-:W-:Y:S02]  /*00c0*/  SGXT.U32 R2, R2, 0x3 ;  /* 0x000000030202781a */ /* 0x000fe40000000000 */
[----:B------:R-:W-:-:S05]  /*00d0*/  SHF.R.S32.HI R0, RZ, 0xc, R0 ;  /* 0x0000000cff007819 */ /* 0x000fca0000011400 */
[----:B------:R-:W-:-:S05]  /*00e0*/  IMAD R3, R0, 0x7f000, R3 ;  /* 0x0007f00000037824 */ /* 0x000fca00078e0203 */
[----:B------:R-:W-:-:S05]  /*00f0*/  LEA R0, R2, R3, 0xc ;  /* 0x0000000302007211 */ /* 0x000fca00078e60ff */
[----:B--2---:R-:W-:-:S06]  /*0100*/  IMAD.WIDE R4, R0, 0x4, R22 ;  /* 0x0000000400047825 */ /* 0x004fcc00078e0216 */
[----:B------:R-:W2:Y:S01]  /*0110*/  LDG.E.EF.128 R4, desc[UR6][R4.64] ;  /* 0x0000000604047981 */ /* 0x000ea2000c0e1d00 */
[----:B------:R-:W1:Y:S01]  /*0120*/  S2UR UR5, SR_CgaCtaId ;  /* 0x00000000000579c3 */ /* 0x000e620000008800 */
[----:B------:R-:W-:Y:S01]  /*0130*/  SHF.L.U32 R3, R17, 0x5, RZ ;  /* 0x0000000511037819 */ /* 0x000fe200000006ff */
[----:B------:R-:W-:Y:S01]  /*0140*/  UMOV UR4, 0x400 ;  /* 0x0000040000047882 */ /* 0x000fe20000000000 */
[----:B------:R-:W-:Y:S02]  /*0150*/  IADD3 R12, R0, 0x8000, RZ ;  /* 0x00008000000c7810 */ /* 0x000fe40007ffe0ff */
[----:B------:R-:W-:-:S04]  /*0160*/  LOP3.LUT R3, R3, 0x1e0, RZ, 0xc0, !PT ;  /* 0x000001e003037812 */ /* 0x000fc800078ec0ff */
[C---:B------:R-:W-:Y:S02]  /*0170*/  LOP3.LUT R2, R3.reuse, R2, RZ, 0xfc, !PT ;  /* 0x0000000203027212 */ /* 0x040fe400078efcff */
[C---:B------:R-:W-:Y:S02]  /*0180*/  LOP3.LUT R9, R3.reuse, 0x8, RZ, 0xfc, !PT ;  /* 0x0000000803097812 */ /* 0x040fe400078efcff */
[C---:B------:R-:W-:Y:S02]  /*0190*/  LOP3.LUT R11, R3.reuse, 0x10, RZ, 0xfc, !PT ;  /* 0x00000010030b7812 */ /* 0x040fe400078efcff */
[C---:B------:R-:W-:Y:S02]  /*01a0*/  LOP3.LUT R13, R3.reuse, 0x18, RZ, 0xfc, !PT ;  /* 0x00000018030d7812 */ /* 0x040fe400078efcff */
[-C--:B------:R-:W-:Y:S02]  /*01b0*/  LEA.HI R28, R3, R2.reuse, RZ, 0x1f ;  /* 0x00000002031c7211 */ /* 0x080fe400078ff8ff */
[----:B------:R-:W-:-:S02]  /*01c0*/  LEA.HI R9, R9, R2, RZ, 0x1f ;  /* 0x0000000209097211 */ /* 0x000fc400078ff8ff */
[-C--:B------:R-:W-:Y:S02]  /*01d0*/  LEA.HI R11, R11, R2.reuse, RZ, 0x1f ;  /* 0x000000020b0b7211 */ /* 0x080fe400078ff8ff */
[----:B------:R-:W-:Y:S01]  /*01e0*/  LEA.HI R13, R13, R2, RZ, 0x1f ;  /* 0x000000020d0d7211 */ /* 0x000fe200078ff8ff */
[----:B-1----:R-:W-:Y:S01]  /*01f0*/  UPRMT UR4, UR5, 0x654, UR4 ;  /* 0x0000065405047896 */ /* 0x002fe20008000004 */
[----:B------:R-:W1:Y:S05]  /*0200*/  LDC.64 R2, c[0x0][0x218] ;  /* 0x00008600ff027b82 */ /* 0x000e6a0000000a00 */
[----:B------:R-:W-:-:S03]  /*0210*/  LEA R28, R28, UR4, 0x2 ;  /* 0x000000041c1c7c11 */ /* 0x000fc6000f8e10ff */
[----:B------:R-:W-:Y:S01]  /*0220*/  BAR.SYNC.DEFER_BLOCKING 0x0 ;  /* 0x0000000000007b1d */ /* 0x000fe20000010000 */
[----:B------:R-:W-:Y:S02]  /*0230*/  LEA R27, R9, UR4, 0x2 ;  /* 0x00000004091b7c11 */ /* 0x000fe4000f8e10ff */
[----:B------:R-:W-:Y:S02]  /*0240*/  LEA R26, R11, UR4, 0x2 ;  /* 0x000000040b1a7c11 */ /* 0x000fe4000f8e10ff */
[----:B------:R-:W-:Y:S01]  /*0250*/  LEA R25, R13, UR4, 0x2 ;  /* 0x000000040d197c11 */ /* 0x000fe2000f8e10ff */
[----:B------:R-:W-:Y:S01]  /*0260*/  IMAD.WIDE R12, R12, 0x4, R22 ;  /* 0x000000040c0c7825 */ /* 0x000fe200078e0216 */
[----:B--2---:R2:W-:Y:S04]  /*0270*/  STS [R28], R4 ;  /* 0x000000041c007388 */ /* 0x0045e80000000800 */
[----:B------:R3:W-:Y:S04]  /*0280*/  STS [R27+0x20], R5 ;  /* 0x000020051b007388 */ /* 0x0007e80000000800 */
[----:B------:R-:W-:Y:S04]  /*0290*/  STS [R26+0x40], R6 ;  /* 0x000040061a007388 */ /* 0x000fe80000000800 */
[----:B------:R-:W-:Y:S01]  /*02a0*/  STS [R25+0x60], R7 ;  /* 0x0000600719007388 */ /* 0x000fe20000000800 */
[----:B------:R-:W-:Y:S06]  /*02b0*/  BAR.SYNC.DEFER_BLOCKING 0x0 ;  /* 0x0000000000007b1d */ /* 0x000fec0000010000 */
[----:B------:R-:W4:Y:S01]  /*02c0*/  LDG.E.EF.128 R12, desc[UR6][R12.64] ;  /* 0x000000060c0c7981 */ /* 0x000f22000c0e1d00 */
[----:B------:R-:W-:-:S02]  /*02d0*/  SHF.R.U32.HI R9, RZ, 0x1, R17 ;  /* 0x00000001ff097819 */ /* 0x000fc40000011611 */
[----:B--2---:R-:W-:Y:S02]  /*02e0*/  LOP3.LUT R4, R16, 0x4, RZ, 0xc0, !PT ;  /* 0x0000000410047812 */ /* 0x004fe400078ec0ff */
[----:B------:R-:W-:-:S04]  /*02f0*/  SGXT.U32 R18, R9, 0x6 ;  /* 0x000000060912781a */ /* 0x000fc80000000000 */
[----:B------:R-:W-:-:S04]  /*0300*/  LOP3.LUT R9, R10, R18, RZ, 0xfc, !PT ;  /* 0x000000120a097212 */ /* 0x000fc800078efcff */
[----:B------:R-:W-:-:S04]  /*0310*/  LEA.HI R9, R8, R9, RZ, 0xc ;  /* 0x0000000908097211 */ /* 0x000fc800078f60ff */
[----:B------:R-:W-:-:S04]  /*0320*/  SHF.R.S32.HI R9, RZ, 0xc, R9 ;  /* 0x0000000cff097819 */ /* 0x000fc80000011409 */
[----:B------:R-:W-:Y:S02]  /*0330*/  LEA R9, R9, R4, 0x7 ;  /* 0x0000000409097211 */ /* 0x000fe400078e38ff */
[----:B------:R-:W-:Y:S02]  /*0340*/  SHF.L.U32 R4, R17, 0x1, RZ ;  /* 0x0000000111047819 */ /* 0x000fe400000006ff */
[----:B------:R-:W-:Y:S01]  /*0350*/  LOP3.LUT R16, R16, 0x1fc, RZ, 0xc0, !PT ;  /* 0x000001fc10107812 */ /* 0x000fe200078ec0ff */
[----:B-1----:R-:W-:Y:S01]  /*0360*/  IMAD.WIDE R2, R9, 0x4, R2 ;  /* 0x0000000409027825 */ /* 0x002fe200078e0202 */
[----:B---3--:R-:W-:-:S04]  /*0370*/  LOP3.LUT R5, R4, 0xfc, RZ, 0xc0, !PT ;  /* 0x000000fc04057812 */ /* 0x008fc800078ec0ff */
[----:B------:R-:W-:Y:S01]  /*0380*/  IADD3 R5, R16, R5, RZ ;  /* 0x0000000510057210 */ /* 0x000fe20007ffe0ff */
[----:B------:R-:W2:Y:S03]  /*0390*/  LDG.E.EL.128 R8, desc[UR6][R2.64] ;  /* 0x0000000602087981 */ /* 0x000ea6000c2e1d00 */
[----:B------:R-:W-:-:S05]  /*03a0*/  LEA R24, R5, UR4, 0x2 ;  /* 0x0000000405187c11 */ /* 0x000fca000f8e10ff */
[----:B------:R-:W2:Y:S01]  /*03b0*/  LDS.128 R4, [R24] ;  /* 0x0000000018047984 */ /* 0x000ea20000000c00 */
[----:B------:R-:W-:Y:S01]  /*03c0*/  BAR.SYNC.DEFER_BLOCKING 0x0 ;  /* 0x0000000000007b1d */ /* 0x000fe20000010000 */
[----:B------:R-:W-:-:S05]  /*03d0*/  IADD3 R20, R0, 0x10000, RZ ;  /* 0x0001000000147810 */ /* 0x000fca0007ffe0ff */
[----:B------:R-:W-:Y:S01]  /*03e0*/  IMAD.WIDE R20, R20, 0x4, R22 ;  /* 0x0000000414147825 */ /* 0x000fe200078e0216 */
[----:B----4-:R-:W-:Y:S04]  /*03f0*/  STS [R28], R12 ;  /* 0x0000000c1c007388 */ /* 0x010fe80000000800 */
[----:B------:R-:W-:Y:S04]  /*0400*/  STS [R27+0x20], R13 ;  /* 0x0000200d1b007388 */ /* 0x000fe80000000800 */
[----:B------:R-:W-:Y:S04]  /*0410*/  STS [R26+0x40], R14 ;  /* 0x0000400e1a007388 */ /* 0x000fe80000000800 */
[----:B------:R1:W-:Y:S01]  /*0420*/  STS [R25+0x60], R15 ;  /* 0x0000600f19007388 */ /* 0x0003e20000000800 */
[----:B------:R-:W-:Y:S06]  /*0430*/  BAR.SYNC.DEFER_BLOCKING 0x0 ;  /* 0x0000000000007b1d */ /* 0x000fec0000010000 */
[----:B------:R-:W3:Y:S04]  /*0440*/  LDG.E.EF.128 R20, desc[UR6][R20.64] ;  /* 0x0000000614147981 */ /* 0x000ee8000c0e1d00 */
[----:B-1----:R-:W4:Y:S01]  /*0450*/  LDG.E.EL.128 R12, desc[UR6][R2.64+0x20] ;  /* 0x00002006020c7981 */ /* 0x002f22000c2e1d00 */
[----:B--2---:R-:W-:Y:S01]  /*0460*/  FFMA R7, R7, R11, RZ ;  /* 0x0000000b07077223 */ /* 0x004fe200000000ff */
[----:B------:R-:W-:Y:S01]  /*0470*/  FFMA R5, R5, R9, RZ ;  /* 0x0000000905057223 */ /* 0x000fe200000000ff */
[----:B------:R-:W-:Y:S01]  /*0480*/  FFMA R6, R6, R10, RZ ;  /* 0x0000000a06067223 */ /* 0x000fe200000000ff */
[----:B------:R-:W4:Y:S01]  /*0490*/  LDS.128 R16, [R24] ;  /* 0x0000000018107984 */ /* 0x000f220000000c00 */
[----:B------:R-:W-:Y:S01]  /*04a0*/  BAR.SYNC.DEFER_BLOCKING 0x0 ;  /* 0x0000000000007b1d */ /* 0x000fe20000010000 */
[----:B------:R-:W-:Y:S01]  /*04b0*/  FFMA R11, R4, R8, RZ ;  /* 0x00000008040b7223 */ /* 0x000fe200000000ff */
[----:B------:R-:W-:-:S04]  /*04c0*/  IADD3 R8, R0, 0x18000, RZ ;  /* 0x0001800000087810 */ /* 0x000fc80007ffe0ff */
[----:B---3--:R-:W-:Y:S04]  /*04d0*/  STS [R28], R20 ;  /* 0x000000141c007388 */ /* 0x008fe80000000800 */
[----:B------:R-:W-:Y:S01]  /*04e0*/  STS [R27+0x20], R21 ;  /* 0x000020151b007388 */ /* 0x000fe20000000800 */
[----:B----4-:R-:W-:-:S03]  /*04f0*/  FFMA R19, R19, R15, R7 ;  /* 0x0000000f13137223 */ /* 0x010fc60000000007 */
[----:B------:R-:W-:Y:S04]  /*0500*/  STS [R26+0x40], R22 ;  /* 0x000040161a007388 */ /* 0x000fe80000000800 */
[----:B------:R1:W-:Y:S02]  /*0510*/  STS [R25+0x60], R23 ;  /* 0x0000601719007388 */ /* 0x0003e40000000800 */
[----:B-1----:R-:W1:Y:S01]  /*0520*/  LDC.64 R22, c[0x0][0x210] ;  /* 0x00008400ff167b82 */ /* 0x002e620000000a00 */
[----:B------:R-:W-:Y:S01]  /*0530*/  FFMA R16, R16, R12, R11 ;  /* 0x0000000c10107223 */ /* 0x000fe2000000000b */
[----:B------:R-:W-:Y:S01]  /*0540*/  FFMA R18, R18, R14, R6 ;  /* 0x0000000e12127223 */ /* 0x000fe20000000006 */
[----:B------:R-:W-:-:S05]  /*0550*/  FFMA R17, R17, R13, R5 ;  /* 0x0000000d11117223 */ /* 0x000fca0000000005 */
[----:B------:R-:W-:Y:S01]  /*0560*/  BAR.SYNC.DEFER_BLOCKING 0x0 ;  /* 0x0000000000007b1d */ /* 0x000fe20000010000 */
[----:B-1----:R-:W-:-:S05]  /*0570*/  IMAD.WIDE R8, R8, 0x4, R22 ;  /* 0x0000000408087825 */ /* 0x002fca00078e0216 */
[----:B------:R-:W2:Y:S04]  /*0580*/  LDG.E.EL.128 R4, desc[UR6][R2.64+0x40] ;  /* 0x0000400602047981 */ /* 0x000ea8000c2e1d00 */
[----:B------:R-:W3:Y:S04]  /*0590*/  LDG.E.EF.128 R8, desc[UR6][R8.64] ;  /* 0x0000000608087981 */ /* 0x000ee8000c0e1d00 */
[----:B------:R-:W2:Y:S01]  /*05a0*/  LDS.128 R12, [R24] ;  /* 0x00000000180c7984 */ /* 0x000ea20000000c00 */
[----:B------:R-:W-:Y:S06]  /*05b0*/  BAR.SYNC.DEFER_BLOCKING 0x0 ;  /* 0x0000000000007b1d */ /* 0x000fec0000010000 */
[----:B---3--:R-:W-:Y:S04]  /*05c0*/  STS [R28], R8 ;  /* 0x000000081c007388 */ /* 0x008fe80000000800 */
[----:B------:R-:W-:Y:S04]  /*05d0*/  STS [R27+0x20], R9 ;  /* 0x000020091b007388 */ /* 0x000fe80000000800 */
[----:B------:R-:W-:Y:S04]  /*05e0*/  STS [R26+0x40], R10 ;  /* 0x0000400a1a007388 */ /* 0x000fe80000000800 */
[----:B------:R1:W-:Y:S01]  /*05f0*/  STS [R25+0x60], R11 ;  /* 0x0000600b19007388 */ /* 0x0003e20000000800 */
[----:B------:R-:W-:Y:S01]  /*0600*/  BAR.SYNC.DEFER_BLOCKING 0x0 ;  /* 0x0000000000007b1d */ /* 0x000fe20000010000 */
[----:B--2---:R-:W-:Y:S01]  /*0610*/  FFMA R20, R15, R7, R19 ;  /* 0x000000070f147223 */ /* 0x004fe20000000013 */
[----:B------:R-:W-:Y:S01]  /*0620*/  FFMA R19, R14, R6, R18 ;  /* 0x000000060e137223 */ /* 0x000fe20000000012 */
[----:B------:R-:W-:-:S05]  /*0630*/  IADD3 R6, R0, 0x20000, RZ ;  /* 0x0002000000067810 */ /* 0x000fca0007ffe0ff */
[----:B------:R-:W-:-:S04]  /*0640*/  IMAD.WIDE R6, R6, 0x4, R22 ;  /* 0x0000000406067825 */ /* 0x000fc800078e0216 */
[----:B------:R-:W-:Y:S01]  /*0650*/  FFMA R17, R13, R5, R17 ;  /* 0x000000050d117223 */ /* 0x000fe20000000011 */
[----:B------:R-:W-:Y:S02]  /*0660*/  FFMA R18, R12, R4, R16 ;  /* 0x000000040c127223 */ /* 0x000fe40000000010 */
[----:B------:R-:W2:Y:S04]  /*0670*/  LDG.E.EF.128 R4, desc[UR6][R6.64] ;  /* 0x0000000606047981 */ /* 0x000ea8000c0e1d00 */
[----:B-1----:R-:W3:Y:S04]  /*0680*/  LDG.E.EL.128 R8, desc[UR6][R2.64+0x60] ;  /* 0x0000600602087981 */ /* 0x002ee8000c2e1d00 */
[----:B------:R-:W3:Y:S01]  /*0690*/  LDS.128 R12, [R24] ;  /* 0x00000000180c7984 */ /* 0x000ee20000000c00 */
[----:B------:R-:W-:Y:S06]  /*06a0*/  BAR.SYNC.DEFER_BLOCKING 0x0 ;  /* 0x0000000000007b1d */ /* 0x000fec0000010000 */
[----:B--2---:R-:W-:Y:S04]  /*06b0*/  STS [R28], R4 ;  /* 0x000000041c007388 */ /* 0x004fe80000000800 */
[----:B------:R-:W-:Y:S04]  /*06c0*/  STS [R27+0x20], R5 ;  /* 0x000020051b007388 */ /* 0x000fe80000000800 */
[----:B------:R-:W-:Y:S04]  /*06d0*/  STS [R26+0x40], R6 ;  /* 0x000040061a007388 */ /* 0x000fe80000000800 */
[----:B------:R1:W-:Y:S01]  /*06e0*/  STS [R25+0x60], R7 ;  /* 0x0000600719007388 */ /* 0x0003e20000000800 */
[----:B------:R-:W-:Y:S01]  /*06f0*/  BAR.SYNC.DEFER_BLOCKING 0x0 ;  /* 0x0000000000007b1d */ /* 0x000fe20000010000 */
[----:B---3--:R-:W-:Y:S01]  /*0700*/  FFMA R16, R14, R10, R19 ;  /* 0x0000000a0e107223 */ /* 0x008fe20000000013 */
[----:B------:R-:W-:Y:S01]  /*0710*/  IADD3 R10, R0, 0x28000, RZ ;  /* 0x00028000000a7810 */ /* 0x000fe20007ffe0ff */
[----:B------:R-:W-:-:S04]  /*0720*/  FFMA R20, R15, R11, R20 ;  /* 0x0000000b0f147223 */ /* 0x000fc80000000014 */
        /* <DEDUP_REMOVED lines=150> */
[----:B------:R-:W-:-:S06]  /*1090*/  IMAD.WIDE R16, R16, 0x4, R22 ;  /* 0x0000000410107825 */ /* 0x000fcc00078e0216 */
[----:B------:R-:W2:Y:S01]  /*10a0*/  LDG.E.EF.128 R16, desc[UR6][R16.64] ;  /* 0x0000000610107981 */ /* 0x000ea2000c0e1d00 */
[----:B------:R-:W-:-:S03]  /*10b0*/  FFMA R4, R8, R4, R20 ;  /* 0x0000000408047223 */ /* 0x000fc60000000014 */
[----:B-1----:R-:W3:Y:S04]  /*10c0*/  LDG.E.EL.128 R12, desc[UR6][R2.64+0x1c0] ;  /* 0x0001c006020c7981 */ /* 0x002ee8000c2e1d00 */
[----:B------:R-:W3:Y:S01]  /*10d0*/  LDS.128 R20, [R24] ;  /* 0x0000000018147984 */ /* 0x000ee20000000c00 */
[----:B------:R-:W-:Y:S06]  /*10e0*/  BAR.SYNC.DEFER_BLOCKING 0x0 ;  /* 0x0000000000007b1d */ /* 0x000fec0000010000 */
[----:B--2---:R-:W-:Y:S04]  /*10f0*/  STS [R28], R16 ;  /* 0x000000101c007388 */ /* 0x004fe80000000800 */
[----:B------:R-:W-:Y:S04]  /*1100*/  STS [R27+0x20], R17 ;  /* 0x000020111b007388 */ /* 0x000fe80000000800 */
[----:B------:R-:W-:Y:S04]  /*1110*/  STS [R26+0x40], R18 ;  /* 0x000040121a007388 */ /* 0x000fe80000000800 */
[----:B------:R1:W-:Y:S01]  /*1120*/  STS [R25+0x60], R19 ;  /* 0x0000601319007388 */ /* 0x0003e20000000800 */
[----:B------:R-:W-:Y:S06]  /*1130*/  BAR.SYNC.DEFER_BLOCKING 0x0 ;  /* 0x0000000000007b1d */ /* 0x000fec0000010000 */
[----:B-1----:R1:W2:Y:S04]  /*1140*/  LDG.E.EL.128 R16, desc[UR6][R2.64+0x1e0] ;  /* 0x0001e00602107981 */ /* 0x0022a8000c2e1d00 */
[----:B------:R-:W2:Y:S01]  /*1150*/  LDS.128 R24, [R24] ;  /* 0x0000000018187984 */ /* 0x000ea20000000c00 */
[----:B---3--:R-:W-:Y:S01]  /*1160*/  FFMA R5, R21, R13, R5 ;  /* 0x0000000d15057223 */ /* 0x008fe20000000005 */
[----:B------:R-:W-:Y:S01]  /*1170*/  FFMA R9, R20, R12, R4 ;  /* 0x0000000c14097223 */ /* 0x000fe20000000004 */
[----:B------:R-:W-:Y:S01]  /*1180*/  FFMA R0, R11, R7, R29 ;  /* 0x000000070b007223 */ /* 0x000fe2000000001d */
[----:B------:R-:W-:Y:S01]  /*1190*/  FFMA R7, R22, R14, R6 ;  /* 0x0000000e16077223 */ /* 0x000fe20000000006 */
[----:B------:R-:W3:Y:S02]  /*11a0*/  S2R R10, SR_TID.X ;  /* 0x00000000000a7919 */ /* 0x000ee40000002100 */
[----:B------:R-:W-:Y:S01]  /*11b0*/  FFMA R0, R23, R15, R0 ;  /* 0x0000000f17007223 */ /* 0x000fe20000000000 */
[----:B------:R-:W4:Y:S01]  /*11c0*/  S2R R8, SR_TID.X ;  /* 0x0000000000087919 */ /* 0x000f220000002100 */
[----:B---3--:R-:W-:-:S04]  /*11d0*/  SHF.R.U32.HI R10, RZ, 0x1, R10 ;  /* 0x00000001ff0a7819 */ /* 0x008fc8000001160a */
[----:B------:R-:W-:-:S04]  /*11e0*/  SGXT.U32 R10, R10, 0x6 ;  /* 0x000000060a0a781a */ /* 0x000fc80000000000 */
[----:B-1----:R-:W-:Y:S01]  /*11f0*/  LEA R2, R10, UR4, 0x2 ;  /* 0x000000040a027c11 */ /* 0x002fe2000f8e10ff */
[----:B------:R-:W-:Y:S01]  /*1200*/  BAR.SYNC.DEFER_BLOCKING 0x0 ;  /* 0x0000000000007b1d */ /* 0x000fe20000010000 */
[----:B----4-:R-:W-:Y:S01]  /*1210*/  LOP3.LUT P0, RZ, R8, 0x40, RZ, 0xc0, !PT ;  /* 0x0000004008ff7812 */ /* 0x010fe2000780c0ff */
[----:B--2---:R-:W-:Y:S01]  /*1220*/  FFMA R5, R25, R17, R5 ;  /* 0x0000001119057223 */ /* 0x004fe20000000005 */
[----:B------:R-:W-:Y:S01]  /*1230*/  FFMA R16, R24, R16, R9 ;  /* 0x0000001018107223 */ /* 0x000fe20000000009 */
[----:B------:R-:W-:-:S03]  /*1240*/  FFMA R18, R26, R18, R7 ;  /* 0x000000121a127223 */ /* 0x000fc60000000007 */
[----:B------:R-:W-:Y:S01]  /*1250*/  FADD R5, R5, R16 ;  /* 0x0000001005057221 */ /* 0x000fe20000000000 */
[----:B------:R-:W-:-:S03]  /*1260*/  FFMA R19, R27, R19, R0 ;  /* 0x000000131b137223 */ /* 0x000fc60000000000 */
[----:B------:R-:W-:-:S04]  /*1270*/  FADD R18, R18, R5 ;  /* 0x0000000512127221 */ /* 0x000fc80000000000 */
[----:B------:R-:W-:-:S05]  /*1280*/  FADD R18, R19, R18 ;  /* 0x0000001213127221 */ /* 0x000fca0000000000 */
[----:B------:R-:W1:Y:S02]  /*1290*/  SHFL.BFLY PT, R3, R18, 0x1, 0x1f ;  /* 0x0c201f0012037f89 */ /* 0x000e6400000e0000 */
[----:B-1----:R-:W-:-:S05]  /*12a0*/  FADD R3, R18, R3 ;  /* 0x0000000312037221 */ /* 0x002fca0000000000 */
[----:B------:R1:W-:Y:S01]  /*12b0*/  STS [R2], R3 ;  /* 0x0000000302007388 */ /* 0x0003e20000000800 */
[----:B------:R-:W-:-:S04]  /*12c0*/  LOP3.LUT R0, R8, 0x3f, RZ, 0xc0, !PT ;  /* 0x0000003f08007812 */ /* 0x000fc800078ec0ff */
[----:B------:R-:W-:Y:S01]  /*12d0*/  LEA R0, R0, UR4, 0x2 ;  /* 0x0000000400007c11 */ /* 0x000fe2000f8e10ff */
[----:B------:R-:W-:Y:S06]  /*12e0*/  BAR.SYNC.DEFER_BLOCKING 0x0 ;  /* 0x0000000000007b1d */ /* 0x000fec0000010000 */
[----:B-1----:R-:W-:Y:S05]  /*12f0*/  @P0 EXIT ;  /* 0x000000000000094d */ /* 0x002fea0003800000 */
[----:B------:R-:W0:Y:S01]  /*1300*/  S2R R10, SR_CTAID.X ;  /* 0x00000000000a7919 */ /* 0x000e220000002500 */
[----:B------:R-:W1:Y:S01]  /*1310*/  LDC.64 R2, c[0x0][0x220] ;  /* 0x00008800ff027b82 */ /* 0x000e620000000a00 */
[----:B------:R-:W2:Y:S01]  /*1320*/  LDS R7, [R0] ;  /* 0x0000000000077984 */ /* 0x000ea20000000800 */
[----:B0-----:R-:W-:-:S04]  /*1330*/  SHF.L.U32 R10, R10, 0x6, RZ ;  /* 0x000000060a0a7819 */ /* 0x001fc800000006ff */
[----:B------:R-:W-:-:S05]  /*1340*/  LOP3.LUT R5, R10, 0x3f, R8, 0xf8, !PT ;  /* 0x0000003f0a057812 */ /* 0x000fca00078ef808 */
[----:B-1----:R-:W-:-:S05]  /*1350*/  IMAD.WIDE R2, R5, 0x4, R2 ;  /* 0x0000000405027825 */ /* 0x002fca00078e0202 */
[----:B--2---:R-:W-:Y:S01]  /*1360*/  STG.E desc[UR6][R2.64], R7 ;  /* 0x0000000702007986 */ /* 0x004fe2000c101906 */
[----:B------:R-:W-:Y:S05]  /*1370*/  EXIT ;  /* 0x000000000000794d */ /* 0x000fea0003800000 */
.L_x_0:
[----:B------:R-:W-:-:S00]  /*1380*/  BRA `(.L_x_0) ;  /* 0xfffffffc00fc7947 */ /* 0x000fc0000383ffff */
[----:B------:R-:W-:-:S00]  /*1390*/  NOP ;  /* 0x0000000000007918 */ /* 0x000fc00000000000 */
        /* <DEDUP_REMOVED lines=14> */
.L_x_1:


//--------------------- .nv.shared.triton_red_fused_mv_7 --------------------------
	.section	.nv.shared.triton_red_fused_mv_7,"aw",@nobits
	.sectionflags	@""
	.align	16
	.zero		1024


//--------------------- .nv.constant0.triton_red_fused_mv_7 --------------------------
	.section	.nv.constant0.triton_red_fused_mv_7,"a",@progbits
	.sectionflags	@""
	.align	4
.nv.constant0.triton_red_fused_mv_7:
	.zero		560
